//
// Generated by NVIDIA NVVM Compiler
//
// Compiler Build ID: CL-36424714
// Cuda compilation tools, release 13.0, V13.0.88
// Based on NVVM 20.0.0
//

.version 9.0
.target sm_100
.address_size 64

	// .globl	_Z16reciprocalKernelPfS_j

.visible .entry _Z16reciprocalKernelPfS_j(
	.param .u64 .ptr .align 1 _Z16reciprocalKernelPfS_j_param_0,
	.param .u64 .ptr .align 1 _Z16reciprocalKernelPfS_j_param_1,
	.param .u32 _Z16reciprocalKernelPfS_j_param_2
)
{
	.reg .pred 	%p<3>;
	.reg .b32 	%r<7>;
	.reg .b32 	%f<10>;
	.reg .b64 	%rd<10>;
	.reg .b64 	%fd<6>;

	ld.param.u64 	%rd3, [_Z16reciprocalKernelPfS_j_param_0];
	ld.param.u64 	%rd4, [_Z16reciprocalKernelPfS_j_param_1];
	ld.param.u32 	%r2, [_Z16reciprocalKernelPfS_j_param_2];
	cvta.to.global.u64 	%rd1, %rd3;
	cvta.to.global.u64 	%rd2, %rd4;
	mov.u32 	%r3, %ctaid.x;
	mov.u32 	%r4, %ntid.x;
	mov.u32 	%r5, %tid.x;
	mad.lo.s32 	%r1, %r3, %r4, %r5;
	setp.ne.s32 	%p1, %r1, 0;
	@%p1 bra 	$L__BB0_2;
	ld.global.f32 	%f8, [%rd2];
	add.f32 	%f9, %f8, 0f40A00000;
	st.global.f32 	[%rd1], %f9;
	bra.uni 	$L__BB0_4;
$L__BB0_2:
	setp.ge.u32 	%p2, %r1, %r2;
	@%p2 bra 	$L__BB0_4;
	mul.wide.u32 	%rd5, %r1, 4;
	add.s64 	%rd6, %rd2, %rd5;
	ld.global.f32 	%f1, [%rd6+4];
	ld.global.f32 	%f2, [%rd6];
	add.f32 	%f3, %f2, %f2;
	sub.f32 	%f4, %f1, %f3;
	add.s32 	%r6, %r1, -1;
	mul.wide.u32 	%rd7, %r6, 4;
	add.s64 	%rd8, %rd2, %rd7;
	ld.global.f32 	%f5, [%rd8];
	add.f32 	%f6, %f5, %f4;
	cvt.f64.f32 	%fd1, %f6;
	mul.f64 	%fd2, %fd1, 0d3F1A36E2EB1C432D;
	div.rn.f64 	%fd3, %fd2, 0d3F50624DD2F1A9FC;
	cvt.f64.f32 	%fd4, %f2;
	add.f64 	%fd5, %fd3, %fd4;
	cvt.rn.f32.f64 	%f7, %fd5;
	add.s64 	%rd9, %rd1, %rd5;
	st.global.f32 	[%rd9], %f7;
$L__BB0_4:
	ret;

}


// ===== COMPILED SASS (sm_100) =====

	.target	sm_100

	.elftype	@"ET_EXEC"


//--------------------- .note.nv.tkinfo           --------------------------
	.section	.note.nv.tkinfo,"",@"SHT_NOTE"
	.sectionflags	@"SHF_NOTE_NV_TKINFO"
	.tkinfo
        /*0018*/ 	.word	0x00000002
        /*0030*/ 	.string	""
        /*0030*/ 	.string	"ptxas"
        /*0030*/ 	.string	"Cuda compilation tools, release 13.0, V13.0.88"
        /*0030*/ 	.string	"Build cuda_13.0.r13.0/compiler.36424714_0"
        /*0030*/ 	.string	"-arch sm_100 -m 64 "



//--------------------- .note.nv.cuinfo           --------------------------
	.section	.note.nv.cuinfo,"",@"SHT_NOTE"
	.sectionflags	@"SHF_NOTE_NV_CUINFO"
        /*0018*/ 	.short	0x0002
        /*001a*/ 	.short	0x0064
        /*001c*/ 	.short	0x0082
	.zero		2


//--------------------- .nv.info                  --------------------------
	.section	.nv.info,"",@"SHT_CUDA_INFO"
	.align	4


	//----- nvinfo : EIATTR_REGCOUNT
	.align		4
        /*0000*/ 	.byte	0x04, 0x2f
        /*0002*/ 	.short	(.L_1 - .L_0)
	.align		4
.L_0:
        /*0004*/ 	.word	index@(_Z16reciprocalKernelPfS_j)
        /*0008*/ 	.word	0x00000018


	//----- nvinfo : EIATTR_FRAME_SIZE
	.align		4
.L_1:
        /*000c*/ 	.byte	0x04, 0x11
        /*000e*/ 	.short	(.L_3 - .L_2)
	.align		4
.L_2:
        /*0010*/ 	.word	index@($__internal_0_$__cuda_sm20_div_rn_f64_full)
        /*0014*/ 	.word	0x00000000


	//----- nvinfo : EIATTR_FRAME_SIZE
	.align		4
.L_3:
        /*0018*/ 	.byte	0x04, 0x11
        /*001a*/ 	.short	(.L_5 - .L_4)
	.align		4
.L_4:
        /*001c*/ 	.word	index@(_Z16reciprocalKernelPfS_j)
        /*0020*/ 	.word	0x00000000


	//----- nvinfo : EIATTR_MIN_STACK_SIZE
	.align		4
.L_5:
        /*0024*/ 	.byte	0x04, 0x12
        /*0026*/ 	.short	(.L_7 - .L_6)
	.align		4
.L_6:
        /*0028*/ 	.word	index@(_Z16reciprocalKernelPfS_j)
        /*002c*/ 	.word	0x00000000
.L_7:


//--------------------- .nv.compat                --------------------------
	.section	.nv.compat,"",@"SHT_CUDA_COMPAT_INFO"
	.align	4
        /*0000*/ 	.byte	0x02, 0x09, 0x00, 0x00, 0x02, 0x02, 0x01, 0x00, 0x02, 0x05, 0x05, 0x00, 0x03, 0x07, 0x01, 0x01
        /*0010*/ 	.byte	0x02, 0x03, 0x00, 0x00, 0x02, 0x06, 0x01, 0x00, 0x04, 0x0b, 0x08, 0x00, 0x01, 0x00, 0x00, 0x00
        /*0020*/ 	.byte	0x00, 0x00, 0x00, 0x00


//--------------------- .nv.info._Z16reciprocalKernelPfS_j --------------------------
	.section	.nv.info._Z16reciprocalKernelPfS_j,"",@"SHT_CUDA_INFO"
	.sectionflags	@""
	.align	4


	//----- nvinfo : EIATTR_CUDA_API_VERSION
	.align		4
        /*0000*/ 	.byte	0x04, 0x37
        /*0002*/ 	.short	(.L_9 - .L_8)
.L_8:
        /*0004*/ 	.word	0x00000082


	//----- nvinfo : EIATTR_KPARAM_INFO
	.align		4
.L_9:
        /*0008*/ 	.byte	0x04, 0x17
        /*000a*/ 	.short	(.L_11 - .L_10)
.L_10:
        /*000c*/ 	.word	0x00000000
        /*0010*/ 	.short	0x0002
        /*0012*/ 	.short	0x0010
        /*0014*/ 	.byte	0x00, 0xf0, 0x11, 0x00


	//----- nvinfo : EIATTR_KPARAM_INFO
	.align		4
.L_11:
        /*0018*/ 	.byte	0x04, 0x17
        /*001a*/ 	.short	(.L_13 - .L_12)
.L_12:
        /*001c*/ 	.word	0x00000000
        /*0020*/ 	.short	0x0001
        /*0022*/ 	.short	0x0008
        /*0024*/ 	.byte	0x00, 0xf5, 0x21, 0x00


	//----- nvinfo : EIATTR_KPARAM_INFO
	.align		4
.L_13:
        /*0028*/ 	.byte	0x04, 0x17
        /*002a*/ 	.short	(.L_15 - .L_14)
.L_14:
        /*002c*/ 	.word	0x00000000
        /*0030*/ 	.short	0x0000
        /*0032*/ 	.short	0x0000
        /*0034*/ 	.byte	0x00, 0xf5, 0x21, 0x00


	//----- nvinfo : EIATTR_SPARSE_MMA_MASK
	.align		4
.L_15:
        /*0038*/ 	.byte	0x03, 0x50
        /*003a*/ 	.short	0x0000


	//----- nvinfo : EIATTR_MAXREG_COUNT
	.align		4
        /*003c*/ 	.byte	0x03, 0x1b
        /*003e*/ 	.short	0x00ff


	//----- nvinfo : EIATTR_MERCURY_ISA_VERSION
	.align		4
        /*0040*/ 	.byte	0x03, 0x5f
        /*0042*/ 	.short	0x0101


	//----- nvinfo : EIATTR_VRC_CTA_INIT_COUNT
	.align		4
        /*0044*/ 	.byte	0x02, 0x4a
	.zero		1
	.zero		1


	//----- nvinfo : EIATTR_EXIT_INSTR_OFFSETS
	.align		4
        /*0048*/ 	.byte	0x04, 0x1c
        /*004a*/ 	.short	(.L_17 - .L_16)


	//   ....[0]....
.L_16:
        /*004c*/ 	.word	0x000000d0


	//   ....[1]....
        /*0050*/ 	.word	0x00000100


	//   ....[2]....
        /*0054*/ 	.word	0x00000390


	//----- nvinfo : EIATTR_CRS_STACK_SIZE
	.align		4
.L_17:
        /*0058*/ 	.byte	0x04, 0x1e
        /*005a*/ 	.short	(.L_19 - .L_18)
.L_18:
        /*005c*/ 	.word	0x00000000


	//----- nvinfo : EIATTR_CBANK_PARAM_SIZE
	.align		4
.L_19:
        /*0060*/ 	.byte	0x03, 0x19
        /*0062*/ 	.short	0x0014


	//----- nvinfo : EIATTR_PARAM_CBANK
	.align		4
        /*0064*/ 	.byte	0x04, 0x0a
        /*0066*/ 	.short	(.L_21 - .L_20)
	.align		4
.L_20:
        /*0068*/ 	.word	index@(.nv.constant0._Z16reciprocalKernelPfS_j)
        /*006c*/ 	.short	0x0380
        /*006e*/ 	.short	0x0014


	//----- nvinfo : EIATTR_SW_WAR
	.align		4
.L_21:
        /*0070*/ 	.byte	0x04, 0x36
        /*0072*/ 	.short	(.L_23 - .L_22)
.L_22:
        /*0074*/ 	.word	0x00000008
.L_23:


//--------------------- .nv.callgraph             --------------------------
	.section	.nv.callgraph,"",@"SHT_CUDA_CALLGRAPH"
	.align	4
	.sectionentsize	8
	.align		4
        /*0000*/ 	.word	0x00000000
	.align		4
        /*0004*/ 	.word	0xffffffff
	.align		4
        /*0008*/ 	.word	0x00000000
	.align		4
        /*000c*/ 	.word	0xfffffffe
	.align		4
        /*0010*/ 	.word	0x00000000
	.align		4
        /*0014*/ 	.word	0xfffffffd
	.align		4
        /*0018*/ 	.word	0x00000000
	.align		4
        /*001c*/ 	.word	0xfffffffc


//--------------------- .text._Z16reciprocalKernelPfS_j --------------------------
	.section	.text._Z16reciprocalKernelPfS_j,"ax",@progbits
	.align	128
        .global         _Z16reciprocalKernelPfS_j
        .type           _Z16reciprocalKernelPfS_j,@function
        .size           _Z16reciprocalKernelPfS_j,(.L_x_8 - _Z16reciprocalKernelPfS_j)
        .other          _Z16reciprocalKernelPfS_j,@"STO_CUDA_ENTRY STV_DEFAULT"
_Z16reciprocalKernelPfS_j:
.text._Z16reciprocalKernelPfS_j:
[----:B------:R-:W-:Y:S01]  /*0000*/  LDC R1, c[0x0][0x37c] ;  /* 0x0000df00ff017b82 */ /* 0x000fe20000000800 */
[----:B------:R-:W0:Y:S07]  /*0010*/  S2R R3, SR_TID.X ;  /* 0x0000000000037919 */ /* 0x000e2e0000002100 */
[----:B------:R-:W0:Y:S08]  /*0020*/  S2UR UR4, SR_CTAID.X ;  /* 0x00000000000479c3 */ /* 0x000e300000002500 */
[----:B------:R-:W0:Y:S02]  /*0030*/  LDC R0, c[0x0][0x360] ;  /* 0x0000d800ff007b82 */ /* 0x000e240000000800 */
[----:B0-----:R-:W-:Y:S01]  /*0040*/  IMAD R0, R0, UR4, R3 ;  /* 0x0000000400007c24 */ /* 0x001fe2000f8e0203 */
[----:B------:R-:W0:Y:S04]  /*0050*/  LDCU.64 UR4, c[0x0][0x358] ;  /* 0x00006b00ff0477ac */ /* 0x000e280008000a00 */
[----:B------:R-:W-:-:S13]  /*0060*/  ISETP.NE.AND P0, PT, R0, RZ, PT ;  /* 0x000000ff0000720c */ /* 0x000fda0003f05270 */
[----:B------:R-:W-:Y:S05]  /*0070*/  @P0 BRA `(.L_x_0) ;  /* 0x0000000000180947 */ /* 0x000fea0003800000 */
[----:B------:R-:W0:Y:S02]  /*0080*/  LDC.64 R2, c[0x0][0x388] ;  /* 0x0000e200ff027b82 */ /* 0x000e240000000a00 */
[----:B0-----:R-:W2:Y:S06]  /*0090*/  LDG.E R2, desc[UR4][R2.64] ;  /* 0x0000000402027981 */ /* 0x001eac000c1e1900 */
[----:B------:R-:W0:Y:S01]  /*00a0*/  LDC.64 R4, c[0x0][0x380] ;  /* 0x0000e000ff047b82 */ /* 0x000e220000000a00 */
[----:B--2---:R-:W-:-:S05]  /*00b0*/  FADD R7, R2, 5 ;  /* 0x40a0000002077421 */ /* 0x004fca0000000000 */
[----:B0-----:R-:W-:Y:S01]  /*00c0*/  STG.E desc[UR4][R4.64], R7 ;  /* 0x0000000704007986 */ /* 0x001fe2000c101904 */
[----:B------:R-:W-:Y:S05]  /*00d0*/  EXIT ;  /* 0x000000000000794d */ /* 0x000fea0003800000 */
.L_x_0:
[----:B------:R-:W1:Y:S02]  /*00e0*/  LDCU UR6, c[0x0][0x390] ;  /* 0x00007200ff0677ac */ /* 0x000e640008000800 */
[----:B-1----:R-:W-:-:S13]  /*00f0*/  ISETP.GE.U32.AND P0, PT, R0, UR6, PT ;  /* 0x0000000600007c0c */ /* 0x002fda000bf06070 */
[----:B0-----:R-:W-:Y:S05]  /*0100*/  @P0 EXIT ;  /* 0x000000000000094d */ /* 0x001fea0003800000 */
[----:B------:R-:W0:Y:S01]  /*0110*/  LDC.64 R8, c[0x0][0x388] ;  /* 0x0000e200ff087b82 */ /* 0x000e220000000a00 */
[C---:B------:R-:W-:Y:S02]  /*0120*/  VIADD R3, R0.reuse, 0xffffffff ;  /* 0xffffffff00037836 */ /* 0x040fe40000000000 */
[----:B0-----:R-:W-:-:S05]  /*0130*/  IMAD.WIDE.U32 R6, R0, 0x4, R8 ;  /* 0x0000000400067825 */ /* 0x001fca00078e0008 */
[----:B------:R-:W2:Y:S01]  /*0140*/  LDG.E R4, desc[UR4][R6.64] ;  /* 0x0000000406047981 */ /* 0x000ea2000c1e1900 */
[----:B------:R-:W-:-:S03]  /*0150*/  IMAD.WIDE.U32 R8, R3, 0x4, R8 ;  /* 0x0000000403087825 */ /* 0x000fc600078e0008 */
[----:B------:R-:W3:Y:S04]  /*0160*/  LDG.E R5, desc[UR4][R6.64+0x4] ;  /* 0x0000040406057981 */ /* 0x000ee8000c1e1900 */
[----:B------:R-:W4:Y:S01]  /*0170*/  LDG.E R8, desc[UR4][R8.64] ;  /* 0x0000000408087981 */ /* 0x000f22000c1e1900 */
[----:B------:R-:W0:Y:S01]  /*0180*/  MUFU.RCP64H R11, 0.00099999923259019851685 ;  /* 0x3f50624d000b7908 */ /* 0x000e220000001800 */
[----:B------:R-:W-:Y:S01]  /*0190*/  IMAD.MOV.U32 R2, RZ, RZ, -0x2d0e5604 ;  /* 0xd2f1a9fcff027424 */ /* 0x000fe200078e00ff */
[----:B------:R-:W-:Y:S01]  /*01a0*/  UMOV UR6, 0xeb1c432d ;  /* 0xeb1c432d00067882 */ /* 0x000fe20000000000 */
[----:B------:R-:W-:Y:S01]  /*01b0*/  IMAD.MOV.U32 R3, RZ, RZ, 0x3f50624d ;  /* 0x3f50624dff037424 */ /* 0x000fe200078e00ff */
[----:B------:R-:W-:Y:S01]  /*01c0*/  UMOV UR7, 0x3f1a36e2 ;  /* 0x3f1a36e200077882 */ /* 0x000fe20000000000 */
[----:B------:R-:W-:Y:S01]  /*01d0*/  IMAD.MOV.U32 R10, RZ, RZ, 0x1 ;  /* 0x00000001ff0a7424 */ /* 0x000fe200078e00ff */
[----:B------:R-:W-:Y:S05]  /*01e0*/  BSSY.RECONVERGENT B0, `(.L_x_1) ;  /* 0x0000014000007945 */ /* 0x000fea0003800200 */
[----:B0-----:R-:W-:-:S08]  /*01f0*/  DFMA R12, R10, -R2, 1 ;  /* 0x3ff000000a0c742b */ /* 0x001fd00000000802 */
[----:B------:R-:W-:-:S08]  /*0200*/  DFMA R12, R12, R12, R12 ;  /* 0x0000000c0c0c722b */ /* 0x000fd0000000000c */
[----:B------:R-:W-:Y:S01]  /*0210*/  DFMA R12, R10, R12, R10 ;  /* 0x0000000c0a0c722b */ /* 0x000fe2000000000a */
[----:B--2---:R-:W-:-:S04]  /*0220*/  FADD R14, R4, R4 ;  /* 0x00000004040e7221 */ /* 0x004fc80000000000 */
[----:B---3--:R-:W-:-:S04]  /*0230*/  FADD R5, R5, -R14 ;  /* 0x8000000e05057221 */ /* 0x008fc80000000000 */
[----:B----4-:R-:W-:Y:S01]  /*0240*/  FADD R5, R5, R8 ;  /* 0x0000000805057221 */ /* 0x010fe20000000000 */
[----:B------:R-:W-:-:S03]  /*0250*/  DFMA R8, R12, -R2, 1 ;  /* 0x3ff000000c08742b */ /* 0x000fc60000000802 */
[----:B------:R-:W0:Y:S05]  /*0260*/  F2F.F64.F32 R6, R5 ;  /* 0x0000000500067310 */ /* 0x000e2a0000201800 */
[----:B------:R-:W-:Y:S02]  /*0270*/  DFMA R8, R12, R8, R12 ;  /* 0x000000080c08722b */ /* 0x000fe4000000000c */
[----:B0-----:R-:W-:-:S08]  /*0280*/  DMUL R6, R6, UR6 ;  /* 0x0000000606067c28 */ /* 0x001fd00008000000 */
[----:B------:R-:W-:Y:S02]  /*0290*/  DMUL R10, R6, R8 ;  /* 0x00000008060a7228 */ /* 0x000fe40000000000 */
[----:B------:R-:W-:-:S06]  /*02a0*/  FSETP.GEU.AND P1, PT, |R7|, 6.5827683646048100446e-37, PT ;  /* 0x036000000700780b */ /* 0x000fcc0003f2e200 */
[----:B------:R-:W-:-:S08]  /*02b0*/  DFMA R2, R10, -R2, R6 ;  /* 0x800000020a02722b */ /* 0x000fd00000000006 */
[----:B------:R-:W-:-:S10]  /*02c0*/  DFMA R2, R8, R2, R10 ;  /* 0x000000020802722b */ /* 0x000fd4000000000a */
[----:B------:R-:W-:-:S05]  /*02d0*/  FFMA R8, RZ, 0.81399995088577270508, R3 ;  /* 0x3f50624dff087823 */ /* 0x000fca0000000003 */
[----:B------:R-:W-:-:S13]  /*02e0*/  FSETP.GT.AND P0, PT, |R8|, 1.469367938527859385e-39, PT ;  /* 0x001000000800780b */ /* 0x000fda0003f04200 */
[----:B------:R-:W-:Y:S05]  /*02f0*/  @P0 BRA P1, `(.L_x_2) ;  /* 0x0000000000080947 */ /* 0x000fea0000800000 */
[----:B------:R-:W-:-:S07]  /*0300*/  MOV R8, 0x320 ;  /* 0x0000032000087802 */ /* 0x000fce0000000f00 */
[----:B------:R-:W-:Y:S05]  /*0310*/  CALL.REL.NOINC `($__internal_0_$__cuda_sm20_div_rn_f64_full) ;  /* 0x0000000000207944 */ /* 0x000fea0003c00000 */
.L_x_2:
[----:B------:R-:W-:Y:S05]  /*0320*/  BSYNC.RECONVERGENT B0 ;  /* 0x0000000000007941 */ /* 0x000fea0003800200 */
.L_x_1:
[----:B------:R-:W0:Y:S01]  /*0330*/  F2F.F64.F32 R4, R4 ;  /* 0x0000000400047310 */ /* 0x000e220000201800 */
[----:B------:R-:W1:Y:S01]  /*0340*/  LDC.64 R6, c[0x0][0x380] ;  /* 0x0000e000ff067b82 */ /* 0x000e620000000a00 */
[----:B0-----:R-:W-:-:S10]  /*0350*/  DADD R2, R4, R2 ;  /* 0x0000000004027229 */ /* 0x001fd40000000002 */
[----:B------:R-:W0:Y:S01]  /*0360*/  F2F.F32.F64 R3, R2 ;  /* 0x0000000200037310 */ /* 0x000e220000301000 */
[----:B-1----:R-:W-:-:S05]  /*0370*/  IMAD.WIDE.U32 R6, R0, 0x4, R6 ;  /* 0x0000000400067825 */ /* 0x002fca00078e0006 */
[----:B0-----:R-:W-:Y:S01]  /*0380*/  STG.E desc[UR4][R6.64], R3 ;  /* 0x0000000306007986 */ /* 0x001fe2000c101904 */
[----:B------:R-:W-:Y:S05]  /*0390*/  EXIT ;  /* 0x000000000000794d */ /* 0x000fea0003800000 */
        .weak           $__internal_0_$__cuda_sm20_div_rn_f64_full
        .type           $__internal_0_$__cuda_sm20_div_rn_f64_full,@function
        .size           $__internal_0_$__cuda_sm20_div_rn_f64_full,(.L_x_8 - $__internal_0_$__cuda_sm20_div_rn_f64_full)
$__internal_0_$__cuda_sm20_div_rn_f64_full:
[----:B------:R-:W-:Y:S01]  /*03a0*/  IMAD.MOV.U32 R3, RZ, RZ, 0x3ff0624d ;  /* 0x3ff0624dff037424 */ /* 0x000fe200078e00ff */
[C---:B------:R-:W-:Y:S01]  /*03b0*/  FSETP.GEU.AND P1, PT, |R7|.reuse, 1.469367938527859385e-39, PT ;  /* 0x001000000700780b */ /* 0x040fe20003f2e200 */
[----:B------:R-:W-:Y:S01]  /*03c0*/  IMAD.MOV.U32 R2, RZ, RZ, -0x2d0e5604 ;  /* 0xd2f1a9fcff027424 */ /* 0x000fe200078e00ff */
[----:B------:R-:W-:Y:S01]  /*03d0*/  LOP3.LUT R5, R7, 0x7ff00000, RZ, 0xc0, !PT ;  /* 0x7ff0000007057812 */ /* 0x000fe200078ec0ff */
[----:B------:R-:W0:Y:S01]  /*03e0*/  MUFU.RCP64H R11, R3 ;  /* 0x00000003000b7308 */ /* 0x000e220000001800 */
[----:B------:R-:W-:Y:S01]  /*03f0*/  IMAD.MOV.U32 R10, RZ, RZ, 0x1 ;  /* 0x00000001ff0a7424 */ /* 0x000fe200078e00ff */
[----:B------:R-:W-:Y:S01]  /*0400*/  MOV R9, 0x1ca00000 ;  /* 0x1ca0000000097802 */ /* 0x000fe20000000f00 */
[----:B------:R-:W-:Y:S01]  /*0410*/  IMAD.MOV.U32 R19, RZ, RZ, 0x3f500000 ;  /* 0x3f500000ff137424 */ /* 0x000fe200078e00ff */
[----:B------:R-:W-:Y:S01]  /*0420*/  ISETP.GE.U32.AND P0, PT, R5, 0x3f500000, PT ;  /* 0x3f5000000500780c */ /* 0x000fe20003f06070 */
[----:B------:R-:W-:Y:S01]  /*0430*/  IMAD.MOV.U32 R18, RZ, RZ, R5 ;  /* 0x000000ffff127224 */ /* 0x000fe200078e0005 */
[----:B------:R-:W-:Y:S02]  /*0440*/  BSSY.RECONVERGENT B1, `(.L_x_3) ;  /* 0x0000041000017945 */ /* 0x000fe40003800200 */
[----:B------:R-:W-:-:S02]  /*0450*/  SEL R9, R9, 0x63400000, !P0 ;  /* 0x6340000009097807 */ /* 0x000fc40004000000 */
[----:B------:R-:W-:Y:S01]  /*0460*/  IADD3 R21, PT, PT, R19, -0x1, RZ ;  /* 0xffffffff13157810 */ /* 0x000fe20007ffe0ff */
[----:B0-----:R-:W-:-:S08]  /*0470*/  DFMA R12, R10, -R2, 1 ;  /* 0x3ff000000a0c742b */ /* 0x001fd00000000802 */
[----:B------:R-:W-:-:S08]  /*0480*/  DFMA R12, R12, R12, R12 ;  /* 0x0000000c0c0c722b */ /* 0x000fd0000000000c */
[----:B------:R-:W-:Y:S01]  /*0490*/  DFMA R14, R10, R12, R10 ;  /* 0x0000000c0a0e722b */ /* 0x000fe2000000000a */
[C-C-:B------:R-:W-:Y:S01]  /*04a0*/  @!P1 LOP3.LUT R12, R9.reuse, 0x80000000, R7.reuse, 0xf8, !PT ;  /* 0x80000000090c9812 */ /* 0x140fe200078ef807 */
[----:B------:R-:W-:Y:S01]  /*04b0*/  IMAD.MOV.U32 R10, RZ, RZ, R6 ;  /* 0x000000ffff0a7224 */ /* 0x000fe200078e0006 */
[----:B------:R-:W-:Y:S02]  /*04c0*/  LOP3.LUT R11, R9, 0x800fffff, R7, 0xf8, !PT ;  /* 0x800fffff090b7812 */ /* 0x000fe400078ef807 */
[----:B------:R-:W-:Y:S01]  /*04d0*/  @!P1 LOP3.LUT R13, R12, 0x100000, RZ, 0xfc, !PT ;  /* 0x001000000c0d9812 */ /* 0x000fe200078efcff */
[----:B------:R-:W-:Y:S02]  /*04e0*/  @!P1 IMAD.MOV.U32 R12, RZ, RZ, RZ ;  /* 0x000000ffff0c9224 */ /* 0x000fe400078e00ff */
[----:B------:R-:W-:-:S04]  /*04f0*/  DFMA R16, R14, -R2, 1 ;  /* 0x3ff000000e10742b */ /* 0x000fc80000000802 */
[----:B------:R-:W-:-:S04]  /*0500*/  @!P1 DFMA R10, R10, 2, -R12 ;  /* 0x400000000a0a982b */ /* 0x000fc8000000080c */
[----:B------:R-:W-:-:S06]  /*0510*/  DFMA R12, R14, R16, R14 ;  /* 0x000000100e0c722b */ /* 0x000fcc000000000e */
[----:B------:R-:W-:Y:S02]  /*0520*/  @!P1 LOP3.LUT R18, R11, 0x7ff00000, RZ, 0xc0, !PT ;  /* 0x7ff000000b129812 */ /* 0x000fe400078ec0ff */
[----:B------:R-:W-:-:S03]  /*0530*/  DMUL R16, R12, R10 ;  /* 0x0000000a0c107228 */ /* 0x000fc60000000000 */
[----:B------:R-:W-:-:S05]  /*0540*/  VIADD R20, R18, 0xffffffff ;  /* 0xffffffff12147836 */ /* 0x000fca0000000000 */
[----:B------:R-:W-:Y:S01]  /*0550*/  DFMA R14, R16, -R2, R10 ;  /* 0x80000002100e722b */ /* 0x000fe2000000000a */
[----:B------:R-:W-:-:S04]  /*0560*/  ISETP.GT.U32.AND P0, PT, R20, 0x7feffffe, PT ;  /* 0x7feffffe1400780c */ /* 0x000fc80003f04070 */
[----:B------:R-:W-:-:S03]  /*0570*/  ISETP.GT.U32.OR P0, PT, R21, 0x7feffffe, P0 ;  /* 0x7feffffe1500780c */ /* 0x000fc60000704470 */
[----:B------:R-:W-:-:S10]  /*0580*/  DFMA R12, R12, R14, R16 ;  /* 0x0000000e0c0c722b */ /* 0x000fd40000000010 */
[----:B------:R-:W-:Y:S05]  /*0590*/  @P0 BRA `(.L_x_4) ;  /* 0x0000000000680947 */ /* 0x000fea0003800000 */
[----:B------:R-:W-:-:S05]  /*05a0*/  IMAD.MOV.U32 R6, RZ, RZ, 0x3f500000 ;  /* 0x3f500000ff067424 */ /* 0x000fca00078e00ff */
[----:B------:R-:W-:-:S04]  /*05b0*/  VIADDMNMX R5, R5, -R6, 0xb9600000, !PT ;  /* 0xb960000005057446 */ /* 0x000fc80007800906 */
[----:B------:R-:W-:-:S05]  /*05c0*/  VIMNMX R6, PT, PT, R5, 0x46a00000, PT ;  /* 0x46a0000005067848 */ /* 0x000fca0003fe0100 */
[----:B------:R-:W-:Y:S02]  /*05d0*/  IMAD.IADD R9, R6, 0x1, -R9 ;  /* 0x0000000106097824 */ /* 0x000fe400078e0a09 */
[----:B------:R-:W-:Y:S02]  /*05e0*/  IMAD.MOV.U32 R6, RZ, RZ, RZ ;  /* 0x000000ffff067224 */ /* 0x000fe400078e00ff */
[----:B------:R-:W-:-:S06]  /*05f0*/  VIADD R7, R9, 0x7fe00000 ;  /* 0x7fe0000009077836 */ /* 0x000fcc0000000000 */
[----:B------:R-:W-:-:S10]  /*0600*/  DMUL R14, R12, R6 ;  /* 0x000000060c0e7228 */ /* 0x000fd40000000000 */
[----:B------:R-:W-:-:S13]  /*0610*/  FSETP.GTU.AND P0, PT, |R15|, 1.469367938527859385e-39, PT ;  /* 0x001000000f00780b */ /* 0x000fda0003f0c200 */
[----:B------:R-:W-:Y:S05]  /*0620*/  @P0 BRA `(.L_x_5) ;  /* 0x0000000000880947 */ /* 0x000fea0003800000 */
[----:B------:R-:W-:Y:S01]  /*0630*/  DFMA R2, R12, -R2, R10 ;  /* 0x800000020c02722b */ /* 0x000fe2000000000a */
[----:B------:R-:W-:-:S09]  /*0640*/  IMAD.MOV.U32 R6, RZ, RZ, RZ ;  /* 0x000000ffff067224 */ /* 0x000fd200078e00ff */
[C---:B------:R-:W-:Y:S02]  /*0650*/  FSETP.NEU.AND P0, PT, R3.reuse, RZ, PT ;  /* 0x000000ff0300720b */ /* 0x040fe40003f0d000 */
[----:B------:R-:W-:-:S04]  /*0660*/  LOP3.LUT R2, R3, 0x3f50624d, RZ, 0x3c, !PT ;  /* 0x3f50624d03027812 */ /* 0x000fc800078e3cff */
[----:B------:R-:W-:-:S04]  /*0670*/  LOP3.LUT R5, R2, 0x80000000, RZ, 0xc0, !PT ;  /* 0x8000000002057812 */ /* 0x000fc800078ec0ff */
[----:B------:R-:W-:-:S03]  /*0680*/  LOP3.LUT R7, R5, R7, RZ, 0xfc, !PT ;  /* 0x0000000705077212 */ /* 0x000fc600078efcff */
[----:B------:R-:W-:Y:S05]  /*0690*/  @!P0 BRA `(.L_x_5) ;  /* 0x00000000006c8947 */ /* 0x000fea0003800000 */
[C---:B------:R-:W-:Y:S01]  /*06a0*/  IADD3 R3, PT, PT, -R9.reuse, RZ, RZ ;  /* 0x000000ff09037210 */ /* 0x040fe20007ffe1ff */
[----:B------:R-:W-:Y:S01]  /*06b0*/  IMAD.MOV.U32 R2, RZ, RZ, RZ ;  /* 0x000000ffff027224 */ /* 0x000fe200078e00ff */
[----:B------:R-:W-:Y:S01]  /*06c0*/  DMUL.RP R6, R12, R6 ;  /* 0x000000060c067228 */ /* 0x000fe20000008000 */
[----:B------:R-:W-:-:S04]  /*06d0*/  IADD3 R9, PT, PT, -R9, -0x43300000, RZ ;  /* 0xbcd0000009097810 */ /* 0x000fc80007ffe1ff */
[----:B------:R-:W-:-:S05]  /*06e0*/  DFMA R2, R14, -R2, R12 ;  /* 0x800000020e02722b */ /* 0x000fca000000000c */
[----:B------:R-:W-:-:S05]  /*06f0*/  LOP3.LUT R5, R7, R5, RZ, 0x3c, !PT ;  /* 0x0000000507057212 */ /* 0x000fca00078e3cff */
[----:B------:R-:W-:-:S04]  /*0700*/  FSETP.NEU.AND P0, PT, |R3|, R9, PT ;  /* 0x000000090300720b */ /* 0x000fc80003f0d200 */
[----:B------:R-:W-:Y:S02]  /*0710*/  FSEL R14, R6, R14, !P0 ;  /* 0x0000000e060e7208 */ /* 0x000fe40004000000 */
[----:B------:R-:W-:Y:S01]  /*0720*/  FSEL R15, R5, R15, !P0 ;  /* 0x0000000f050f7208 */ /* 0x000fe20004000000 */
[----:B------:R-:W-:Y:S06]  /*0730*/  BRA `(.L_x_5) ;  /* 0x0000000000447947 */ /* 0x000fec0003800000 */
.L_x_4:
[----:B------:R-:W-:-:S14]  /*0740*/  DSETP.NAN.AND P0, PT, R6, R6, PT ;  /* 0x000000060600722a */ /* 0x000fdc0003f08000 */
[----:B------:R-:W-:Y:S05]  /*0750*/  @P0 BRA `(.L_x_6) ;  /* 0x0000000000340947 */ /* 0x000fea0003800000 */
[----:B------:R-:W-:Y:S01]  /*0760*/  ISETP.NE.AND P0, PT, R18, R19, PT ;  /* 0x000000131200720c */ /* 0x000fe20003f05270 */
[----:B------:R-:W-:Y:S02]  /*0770*/  IMAD.MOV.U32 R14, RZ, RZ, 0x0 ;  /* 0x00000000ff0e7424 */ /* 0x000fe400078e00ff */
[----:B------:R-:W-:-:S10]  /*0780*/  IMAD.MOV.U32 R15, RZ, RZ, -0x80000 ;  /* 0xfff80000ff0f7424 */ /* 0x000fd400078e00ff */
[----:B------:R-:W-:Y:S05]  /*0790*/  @!P0 BRA `(.L_x_5) ;  /* 0x00000000002c8947 */ /* 0x000fea0003800000 */
[----:B------:R-:W-:Y:S02]  /*07a0*/  ISETP.NE.AND P0, PT, R18, 0x7ff00000, PT ;  /* 0x7ff000001200780c */ /* 0x000fe40003f05270 */
[----:B------:R-:W-:Y:S02]  /*07b0*/  LOP3.LUT R6, R7, 0x3f50624d, RZ, 0x3c, !PT ;  /* 0x3f50624d07067812 */ /* 0x000fe400078e3cff */
[----:B------:R-:W-:Y:S02]  /*07c0*/  ISETP.EQ.OR P0, PT, R19, RZ, !P0 ;  /* 0x000000ff1300720c */ /* 0x000fe40004702670 */
[----:B------:R-:W-:-:S11]  /*07d0*/  LOP3.LUT R15, R6, 0x80000000, RZ, 0xc0, !PT ;  /* 0x80000000060f7812 */ /* 0x000fd600078ec0ff */
[----:B------:R-:W-:Y:S01]  /*07e0*/  @P0 LOP3.LUT R2, R15, 0x7ff00000, RZ, 0xfc, !PT ;  /* 0x7ff000000f020812 */ /* 0x000fe200078efcff */
[----:B------:R-:W-:Y:S02]  /*07f0*/  @!P0 IMAD.MOV.U32 R14, RZ, RZ, RZ ;  /* 0x000000ffff0e8224 */ /* 0x000fe400078e00ff */
[----:B------:R-:W-:Y:S01]  /*0800*/  @P0 IMAD.MOV.U32 R14, RZ, RZ, RZ ;  /* 0x000000ffff0e0224 */ /* 0x000fe200078e00ff */
[----:B------:R-:W-:Y:S01]  /*0810*/  @P0 MOV R15, R2 ;  /* 0x00000002000f0202 */ /* 0x000fe20000000f00 */
[----:B------:R-:W-:Y:S06]  /*0820*/  BRA `(.L_x_5) ;  /* 0x0000000000087947 */ /* 0x000fec0003800000 */
.L_x_6:
[----:B------:R-:W-:Y:S01]  /*0830*/  LOP3.LUT R15, R7, 0x80000, RZ, 0xfc, !PT ;  /* 0x00080000070f7812 */ /* 0x000fe200078efcff */
[----:B------:R-:W-:-:S07]  /*0840*/  IMAD.MOV.U32 R14, RZ, RZ, R6 ;  /* 0x000000ffff0e7224 */ /* 0x000fce00078e0006 */
.L_x_5:
[----:B------:R-:W-:Y:S05]  /*0850*/  BSYNC.RECONVERGENT B1 ;  /* 0x0000000000017941 */ /* 0x000fea0003800200 */
.L_x_3:
[----:B------:R-:W-:Y:S02]  /*0860*/  IMAD.MOV.U32 R9, RZ, RZ, 0x0 ;  /* 0x00000000ff097424 */ /* 0x000fe400078e00ff */
[----:B------:R-:W-:Y:S02]  /*0870*/  IMAD.MOV.U32 R2, RZ, RZ, R14 ;  /* 0x000000ffff027224 */ /* 0x000fe400078e000e */
[----:B------:R-:W-:Y:S01]  /*0880*/  IMAD.MOV.U32 R3, RZ, RZ, R15 ;  /* 0x000000ffff037224 */ /* 0x000fe200078e000f */
[----:B------:R-:W-:Y:S06]  /*0890*/  RET.REL.NODEC R8 `(_Z16reciprocalKernelPfS_j) ;  /* 0xfffffff408d87950 */ /* 0x000fec0003c3ffff */
.L_x_7:
[----:B------:R-:W-:-:S00]  /*08a0*/  BRA `(.L_x_7) ;  /* 0xfffffffc00fc7947 */ /* 0x000fc0000383ffff */
[----:B------:R-:W-:-:S00]  /*08b0*/  NOP ;  /* 0x0000000000007918 */ /* 0x000fc00000000000 */
        /* <DEDUP_REMOVED lines=12> */
.L_x_8:


//--------------------- .nv.shared.reserved.0     --------------------------
	.section	.nv.shared.reserved.0,"aw",@nobits
	.weak		__nv_reservedSMEM_offset_0_alias
	.size		__nv_reservedSMEM_offset_0_alias, 0, 64
	.other		__nv_reservedSMEM_offset_0_alias,@"STO_CUDA_RESERVED_SHARED STV_DEFAULT"
__nv_reservedSMEM_offset_0_alias:
	.zero		0
	.zero		64


//--------------------- .nv.constant0._Z16reciprocalKernelPfS_j --------------------------
	.section	.nv.constant0._Z16reciprocalKernelPfS_j,"a",@progbits
	.sectionflags	@""
	.align	4
.nv.constant0._Z16reciprocalKernelPfS_j:
	.zero		916


//--------------------- SYMBOLS --------------------------

	.type		.nv.reservedSmem.offset0,@object
	.size		.nv.reservedSmem.offset0,0x4
